//
// Generated by NVIDIA NVVM Compiler
//
// Compiler Build ID: CL-36424714
// Cuda compilation tools, release 13.0, V13.0.88
// Based on NVVM 20.0.0
//

.version 9.0
.target sm_100
.address_size 64

	// .globl	_Z12addOneKernelPii

.visible .entry _Z12addOneKernelPii(
	.param .u64 .ptr .align 1 _Z12addOneKernelPii_param_0,
	.param .u32 _Z12addOneKernelPii_param_1
)
{
	.reg .pred 	%p<2>;
	.reg .b32 	%r<8>;
	.reg .b64 	%rd<5>;

	ld.param.u64 	%rd1, [_Z12addOneKernelPii_param_0];
	ld.param.u32 	%r2, [_Z12addOneKernelPii_param_1];
	mov.u32 	%r3, %ctaid.x;
	mov.u32 	%r4, %ntid.x;
	mov.u32 	%r5, %tid.x;
	mad.lo.s32 	%r1, %r3, %r4, %r5;
	setp.ge.s32 	%p1, %r1, %r2;
	@%p1 bra 	$L__BB0_2;
	cvta.to.global.u64 	%rd2, %rd1;
	mul.wide.s32 	%rd3, %r1, 4;
	add.s64 	%rd4, %rd2, %rd3;
	ld.global.u32 	%r6, [%rd4];
	add.s32 	%r7, %r6, 1;
	st.global.u32 	[%rd4], %r7;
$L__BB0_2:
	ret;

}
	// .globl	_Z19multiplyByTwoKernelPii
.visible .entry _Z19multiplyByTwoKernelPii(
	.param .u64 .ptr .align 1 _Z19multiplyByTwoKernelPii_param_0,
	.param .u32 _Z19multiplyByTwoKernelPii_param_1
)
{
	.reg .pred 	%p<2>;
	.reg .b32 	%r<8>;
	.reg .b64 	%rd<5>;

	ld.param.u64 	%rd1, [_Z19multiplyByTwoKernelPii_param_0];
	ld.param.u32 	%r2, [_Z19multiplyByTwoKernelPii_param_1];
	mov.u32 	%r3, %ctaid.x;
	mov.u32 	%r4, %ntid.x;
	mov.u32 	%r5, %tid.x;
	mad.lo.s32 	%r1, %r3, %r4, %r5;
	setp.ge.s32 	%p1, %r1, %r2;
	@%p1 bra 	$L__BB1_2;
	cvta.to.global.u64 	%rd2, %rd1;
	mul.wide.s32 	%rd3, %r1, 4;
	add.s64 	%rd4, %rd2, %rd3;
	ld.global.u32 	%r6, [%rd4];
	shl.b32 	%r7, %r6, 1;
	st.global.u32 	[%rd4], %r7;
$L__BB1_2:
	ret;

}


// ===== COMPILED SASS (sm_100) =====

	.target	sm_100

	.elftype	@"ET_EXEC"


//--------------------- .note.nv.tkinfo           --------------------------
	.section	.note.nv.tkinfo,"",@"SHT_NOTE"
	.sectionflags	@"SHF_NOTE_NV_TKINFO"
	.tkinfo
        /*0018*/ 	.word	0x00000002
        /*0030*/ 	.string	""
        /*0030*/ 	.string	"ptxas"
        /*0030*/ 	.string	"Cuda compilation tools, release 13.0, V13.0.88"
        /*0030*/ 	.string	"Build cuda_13.0.r13.0/compiler.36424714_0"
        /*0030*/ 	.string	"-arch sm_100 -m 64 "



//--------------------- .note.nv.cuinfo           --------------------------
	.section	.note.nv.cuinfo,"",@"SHT_NOTE"
	.sectionflags	@"SHF_NOTE_NV_CUINFO"
        /*0018*/ 	.short	0x0002
        /*001a*/ 	.short	0x0064
        /*001c*/ 	.short	0x0082
	.zero		2


//--------------------- .nv.info                  --------------------------
	.section	.nv.info,"",@"SHT_CUDA_INFO"
	.align	4


	//----- nvinfo : EIATTR_REGCOUNT
	.align		4
        /*0000*/ 	.byte	0x04, 0x2f
        /*0002*/ 	.short	(.L_1 - .L_0)
	.align		4
.L_0:
        /*0004*/ 	.word	index@(_Z12addOneKernelPii)
        /*0008*/ 	.word	0x00000008


	//----- nvinfo : EIATTR_FRAME_SIZE
	.align		4
.L_1:
        /*000c*/ 	.byte	0x04, 0x11
        /*000e*/ 	.short	(.L_3 - .L_2)
	.align		4
.L_2:
        /*0010*/ 	.word	index@(_Z12addOneKernelPii)
        /*0014*/ 	.word	0x00000000


	//----- nvinfo : EIATTR_REGCOUNT
	.align		4
.L_3:
        /*0018*/ 	.byte	0x04, 0x2f
        /*001a*/ 	.short	(.L_5 - .L_4)
	.align		4
.L_4:
        /*001c*/ 	.word	index@(_Z19multiplyByTwoKernelPii)
        /*0020*/ 	.word	0x00000008


	//----- nvinfo : EIATTR_FRAME_SIZE
	.align		4
.L_5:
        /*0024*/ 	.byte	0x04, 0x11
        /*0026*/ 	.short	(.L_7 - .L_6)
	.align		4
.L_6:
        /*0028*/ 	.word	index@(_Z19multiplyByTwoKernelPii)
        /*002c*/ 	.word	0x00000000


	//----- nvinfo : EIATTR_MIN_STACK_SIZE
	.align		4
.L_7:
        /*0030*/ 	.byte	0x04, 0x12
        /*0032*/ 	.short	(.L_9 - .L_8)
	.align		4
.L_8:
        /*0034*/ 	.word	index@(_Z19multiplyByTwoKernelPii)
        /*0038*/ 	.word	0x00000000


	//----- nvinfo : EIATTR_MIN_STACK_SIZE
	.align		4
.L_9:
        /*003c*/ 	.byte	0x04, 0x12
        /*003e*/ 	.short	(.L_11 - .L_10)
	.align		4
.L_10:
        /*0040*/ 	.word	index@(_Z12addOneKernelPii)
        /*0044*/ 	.word	0x00000000
.L_11:


//--------------------- .nv.compat                --------------------------
	.section	.nv.compat,"",@"SHT_CUDA_COMPAT_INFO"
	.align	4
        /*0000*/ 	.byte	0x02, 0x09, 0x00, 0x00, 0x02, 0x02, 0x01, 0x00, 0x02, 0x05, 0x05, 0x00, 0x03, 0x07, 0x01, 0x01
        /*0010*/ 	.byte	0x02, 0x03, 0x00, 0x00, 0x02, 0x06, 0x01, 0x00, 0x04, 0x0b, 0x08, 0x00, 0x09, 0x00, 0x00, 0x00
        /*0020*/ 	.byte	0x00, 0x00, 0x00, 0x00


//--------------------- .nv.info._Z19multiplyByTwoKernelPii --------------------------
	.section	.nv.info._Z19multiplyByTwoKernelPii,"",@"SHT_CUDA_INFO"
	.sectionflags	@""
	.align	4


	//----- nvinfo : EIATTR_CUDA_API_VERSION
	.align		4
        /*0000*/ 	.byte	0x04, 0x37
        /*0002*/ 	.short	(.L_13 - .L_12)
.L_12:
        /*0004*/ 	.word	0x00000082


	//----- nvinfo : EIATTR_KPARAM_INFO
	.align		4
.L_13:
        /*0008*/ 	.byte	0x04, 0x17
        /*000a*/ 	.short	(.L_15 - .L_14)
.L_14:
        /*000c*/ 	.word	0x00000000
        /*0010*/ 	.short	0x0001
        /*0012*/ 	.short	0x0008
        /*0014*/ 	.byte	0x00, 0xf0, 0x11, 0x00


	//----- nvinfo : EIATTR_KPARAM_INFO
	.align		4
.L_15:
        /*0018*/ 	.byte	0x04, 0x17
        /*001a*/ 	.short	(.L_17 - .L_16)
.L_16:
        /*001c*/ 	.word	0x00000000
        /*0020*/ 	.short	0x0000
        /*0022*/ 	.short	0x0000
        /*0024*/ 	.byte	0x00, 0xf5, 0x21, 0x00


	//----- nvinfo : EIATTR_SPARSE_MMA_MASK
	.align		4
.L_17:
        /*0028*/ 	.byte	0x03, 0x50
        /*002a*/ 	.short	0x0000


	//----- nvinfo : EIATTR_MAXREG_COUNT
	.align		4
        /*002c*/ 	.byte	0x03, 0x1b
        /*002e*/ 	.short	0x00ff


	//----- nvinfo : EIATTR_MERCURY_ISA_VERSION
	.align		4
        /*0030*/ 	.byte	0x03, 0x5f
        /*0032*/ 	.short	0x0101


	//----- nvinfo : EIATTR_VRC_CTA_INIT_COUNT
	.align		4
        /*0034*/ 	.byte	0x02, 0x4a
	.zero		1
	.zero		1


	//----- nvinfo : EIATTR_EXIT_INSTR_OFFSETS
	.align		4
        /*0038*/ 	.byte	0x04, 0x1c
        /*003a*/ 	.short	(.L_19 - .L_18)


	//   ....[0]....
.L_18:
        /*003c*/ 	.word	0x00000070


	//   ....[1]....
        /*0040*/ 	.word	0x000000e0


	//----- nvinfo : EIATTR_CBANK_PARAM_SIZE
	.align		4
.L_19:
        /*0044*/ 	.byte	0x03, 0x19
        /*0046*/ 	.short	0x000c


	//----- nvinfo : EIATTR_PARAM_CBANK
	.align		4
        /*0048*/ 	.byte	0x04, 0x0a
        /*004a*/ 	.short	(.L_21 - .L_20)
	.align		4
.L_20:
        /*004c*/ 	.word	index@(.nv.constant0._Z19multiplyByTwoKernelPii)
        /*0050*/ 	.short	0x0380
        /*0052*/ 	.short	0x000c


	//----- nvinfo : EIATTR_SW_WAR
	.align		4
.L_21:
        /*0054*/ 	.byte	0x04, 0x36
        /*0056*/ 	.short	(.L_23 - .L_22)
.L_22:
        /*0058*/ 	.word	0x00000008
.L_23:


//--------------------- .nv.info._Z12addOneKernelPii --------------------------
	.section	.nv.info._Z12addOneKernelPii,"",@"SHT_CUDA_INFO"
	.sectionflags	@""
	.align	4


	//----- nvinfo : EIATTR_CUDA_API_VERSION
	.align		4
        /*0000*/ 	.byte	0x04, 0x37
        /*0002*/ 	.short	(.L_25 - .L_24)
.L_24:
        /*0004*/ 	.word	0x00000082


	//----- nvinfo : EIATTR_KPARAM_INFO
	.align		4
.L_25:
        /*0008*/ 	.byte	0x04, 0x17
        /*000a*/ 	.short	(.L_27 - .L_26)
.L_26:
        /*000c*/ 	.word	0x00000000
        /*0010*/ 	.short	0x0001
        /*0012*/ 	.short	0x0008
        /*0014*/ 	.byte	0x00, 0xf0, 0x11, 0x00


	//----- nvinfo : EIATTR_KPARAM_INFO
	.align		4
.L_27:
        /*0018*/ 	.byte	0x04, 0x17
        /*001a*/ 	.short	(.L_29 - .L_28)
.L_28:
        /*001c*/ 	.word	0x00000000
        /*0020*/ 	.short	0x0000
        /*0022*/ 	.short	0x0000
        /*0024*/ 	.byte	0x00, 0xf5, 0x21, 0x00


	//----- nvinfo : EIATTR_SPARSE_MMA_MASK
	.align		4
.L_29:
        /*0028*/ 	.byte	0x03, 0x50
        /*002a*/ 	.short	0x0000


	//----- nvinfo : EIATTR_MAXREG_COUNT
	.align		4
        /*002c*/ 	.byte	0x03, 0x1b
        /*002e*/ 	.short	0x00ff


	//----- nvinfo : EIATTR_MERCURY_ISA_VERSION
	.align		4
        /*0030*/ 	.byte	0x03, 0x5f
        /*0032*/ 	.short	0x0101


	//----- nvinfo : EIATTR_VRC_CTA_INIT_COUNT
	.align		4
        /*0034*/ 	.byte	0x02, 0x4a
	.zero		1
	.zero		1


	//----- nvinfo : EIATTR_EXIT_INSTR_OFFSETS
	.align		4
        /*0038*/ 	.byte	0x04, 0x1c
        /*003a*/ 	.short	(.L_31 - .L_30)


	//   ....[0]....
.L_30:
        /*003c*/ 	.word	0x00000070


	//   ....[1]....
        /*0040*/ 	.word	0x000000e0


	//----- nvinfo : EIATTR_CBANK_PARAM_SIZE
	.align		4
.L_31:
        /*0044*/ 	.byte	0x03, 0x19
        /*0046*/ 	.short	0x000c


	//----- nvinfo : EIATTR_PARAM_CBANK
	.align		4
        /*0048*/ 	.byte	0x04, 0x0a
        /*004a*/ 	.short	(.L_33 - .L_32)
	.align		4
.L_32:
        /*004c*/ 	.word	index@(.nv.constant0._Z12addOneKernelPii)
        /*0050*/ 	.short	0x0380
        /*0052*/ 	.short	0x000c


	//----- nvinfo : EIATTR_SW_WAR
	.align		4
.L_33:
        /*0054*/ 	.byte	0x04, 0x36
        /*0056*/ 	.short	(.L_35 - .L_34)
.L_34:
        /*0058*/ 	.word	0x00000008
.L_35:


//--------------------- .nv.callgraph             --------------------------
	.section	.nv.callgraph,"",@"SHT_CUDA_CALLGRAPH"
	.align	4
	.sectionentsize	8
	.align		4
        /*0000*/ 	.word	0x00000000
	.align		4
        /*0004*/ 	.word	0xffffffff
	.align		4
        /*0008*/ 	.word	0x00000000
	.align		4
        /*000c*/ 	.word	0xfffffffe
	.align		4
        /*0010*/ 	.word	0x00000000
	.align		4
        /*0014*/ 	.word	0xfffffffd
	.align		4
        /*0018*/ 	.word	0x00000000
	.align		4
        /*001c*/ 	.word	0xfffffffc


//--------------------- .text._Z19multiplyByTwoKernelPii --------------------------
	.section	.text._Z19multiplyByTwoKernelPii,"ax",@progbits
	.align	128
        .global         _Z19multiplyByTwoKernelPii
        .type           _Z19multiplyByTwoKernelPii,@function
        .size           _Z19multiplyByTwoKernelPii,(.L_x_2 - _Z19multiplyByTwoKernelPii)
        .other          _Z19multiplyByTwoKernelPii,@"STO_CUDA_ENTRY STV_DEFAULT"
_Z19multiplyByTwoKernelPii:
.text._Z19multiplyByTwoKernelPii:
[----:B------:R-:W-:Y:S01]  /*0000*/  LDC R1, c[0x0][0x37c] ;  /* 0x0000df00ff017b82 */ /* 0x000fe20000000800 */
[----:B------:R-:W0:Y:S07]  /*0010*/  S2R R0, SR_TID.X ;  /* 0x0000000000007919 */ /* 0x000e2e0000002100 */
[----:B------:R-:W0:Y:S01]  /*0020*/  S2UR UR4, SR_CTAID.X ;  /* 0x00000000000479c3 */ /* 0x000e220000002500 */
[----:B------:R-:W1:Y:S07]  /*0030*/  LDCU UR5, c[0x0][0x388] ;  /* 0x00007100ff0577ac */ /* 0x000e6e0008000800 */
[----:B------:R-:W0:Y:S02]  /*0040*/  LDC R5, c[0x0][0x360] ;  /* 0x0000d800ff057b82 */ /* 0x000e240000000800 */
[----:B0-----:R-:W-:-:S05]  /*0050*/  IMAD R5, R5, UR4, R0 ;  /* 0x0000000405057c24 */ /* 0x001fca000f8e0200 */
[----:B-1----:R-:W-:-:S13]  /*0060*/  ISETP.GE.AND P0, PT, R5, UR5, PT ;  /* 0x0000000505007c0c */ /* 0x002fda000bf06270 */
[----:B------:R-:W-:Y:S05]  /*0070*/  @P0 EXIT ;  /* 0x000000000000094d */ /* 0x000fea0003800000 */
[----:B------:R-:W0:Y:S01]  /*0080*/  LDC.64 R2, c[0x0][0x380] ;  /* 0x0000e000ff027b82 */ /* 0x000e220000000a00 */
[----:B------:R-:W1:Y:S01]  /*0090*/  LDCU.64 UR4, c[0x0][0x358] ;  /* 0x00006b00ff0477ac */ /* 0x000e620008000a00 */
[----:B0-----:R-:W-:-:S05]  /*00a0*/  IMAD.WIDE R2, R5, 0x4, R2 ;  /* 0x0000000405027825 */ /* 0x001fca00078e0202 */
[----:B-1----:R-:W2:Y:S02]  /*00b0*/  LDG.E R0, desc[UR4][R2.64] ;  /* 0x0000000402007981 */ /* 0x002ea4000c1e1900 */
[----:B--2---:R-:W-:-:S05]  /*00c0*/  SHF.L.U32 R5, R0, 0x1, RZ ;  /* 0x0000000100057819 */ /* 0x004fca00000006ff */
[----:B------:R-:W-:Y:S01]  /*00d0*/  STG.E desc[UR4][R2.64], R5 ;  /* 0x0000000502007986 */ /* 0x000fe2000c101904 */
[----:B------:R-:W-:Y:S05]  /*00e0*/  EXIT ;  /* 0x000000000000794d */ /* 0x000fea0003800000 */
.L_x_0:
[----:B------:R-:W-:-:S00]  /*00f0*/  BRA `(.L_x_0) ;  /* 0xfffffffc00fc7947 */ /* 0x000fc0000383ffff */
[----:B------:R-:W-:-:S00]  /*0100*/  NOP ;  /* 0x0000000000007918 */ /* 0x000fc00000000000 */
[----:B------:R-:W-:-:S00]  /*0110*/  NOP ;  /* 0x0000000000007918 */ /* 0x000fc00000000000 */
[----:B------:R-:W-:-:S00]  /*0120*/  NOP ;  /* 0x0000000000007918 */ /* 0x000fc00000000000 */
[----:B------:R-:W-:-:S00]  /*0130*/  NOP ;  /* 0x0000000000007918 */ /* 0x000fc00000000000 */
[----:B------:R-:W-:-:S00]  /*0140*/  NOP ;  /* 0x0000000000007918 */ /* 0x000fc00000000000 */
[----:B------:R-:W-:-:S00]  /*0150*/  NOP ;  /* 0x0000000000007918 */ /* 0x000fc00000000000 */
[----:B------:R-:W-:-:S00]  /*0160*/  NOP ;  /* 0x0000000000007918 */ /* 0x000fc00000000000 */
[----:B------:R-:W-:-:S00]  /*0170*/  NOP ;  /* 0x0000000000007918 */ /* 0x000fc00000000000 */
.L_x_2:


//--------------------- .text._Z12addOneKernelPii --------------------------
	.section	.text._Z12addOneKernelPii,"ax",@progbits
	.align	128
        .global         _Z12addOneKernelPii
        .type           _Z12addOneKernelPii,@function
        .size           _Z12addOneKernelPii,(.L_x_3 - _Z12addOneKernelPii)
        .other          _Z12addOneKernelPii,@"STO_CUDA_ENTRY STV_DEFAULT"
_Z12addOneKernelPii:
.text._Z12addOneKernelPii:
        /* <DEDUP_REMOVED lines=12> */
[----:B--2---:R-:W-:-:S05]  /*00c0*/  IADD3 R5, PT, PT, R0, 0x1, RZ ;  /* 0x0000000100057810 */ /* 0x004fca0007ffe0ff */
[----:B------:R-:W-:Y:S01]  /*00d0*/  STG.E desc[UR4][R2.64], R5 ;  /* 0x0000000502007986 */ /* 0x000fe2000c101904 */
[----:B------:R-:W-:Y:S05]  /*00e0*/  EXIT ;  /* 0x000000000000794d */ /* 0x000fea0003800000 */
.L_x_1:
        /* <DEDUP_REMOVED lines=9> */
.L_x_3:


//--------------------- .nv.shared.reserved.0     --------------------------
	.section	.nv.shared.reserved.0,"aw",@nobits
	.weak		__nv_reservedSMEM_offset_0_alias
	.size		__nv_reservedSMEM_offset_0_alias, 0, 64
	.other		__nv_reservedSMEM_offset_0_alias,@"STO_CUDA_RESERVED_SHARED STV_DEFAULT"
__nv_reservedSMEM_offset_0_alias:
	.zero		0
	.zero		64


//--------------------- .nv.constant0._Z19multiplyByTwoKernelPii --------------------------
	.section	.nv.constant0._Z19multiplyByTwoKernelPii,"a",@progbits
	.sectionflags	@""
	.align	4
.nv.constant0._Z19multiplyByTwoKernelPii:
	.zero		908


//--------------------- .nv.constant0._Z12addOneKernelPii --------------------------
	.section	.nv.constant0._Z12addOneKernelPii,"a",@progbits
	.sectionflags	@""
	.align	4
.nv.constant0._Z12addOneKernelPii:
	.zero		908


//--------------------- SYMBOLS --------------------------

	.type		.nv.reservedSmem.offset0,@object
	.size		.nv.reservedSmem.offset0,0x4
